	.headerflags	@"EF_CUDA_TEXMODE_UNIFIED EF_CUDA_64BIT_ADDRESS EF_CUDA_ACCELERATORS EF_CUDA_SM90 EF_CUDA_VIRTUAL_SM(EF_CUDA_SM90)"
	.elftype	@"ET_EXEC"


//--------------------- .nv.info                  --------------------------
	.section	.nv.info,"",@"SHT_CUDA_INFO"
	.align	4


	//----- nvinfo : EIATTR_REGCOUNT
	.align		4
        /*0000*/ 	.byte	0x04, 0x2f
        /*0002*/ 	.short	(.L_3 - .L_2)
	.align		4
.L_2:
        /*0004*/ 	.word	index@(triton_poi_fused__native_batch_norm_legit_no_training_leaky_relu_26)
        /*0008*/ 	.word	0x0000001a


	//----- nvinfo : EIATTR_MIN_STACK_SIZE
	.align		4
.L_3:
        /*000c*/ 	.byte	0x04, 0x12
        /*000e*/ 	.short	(.L_5 - .L_4)
	.align		4
.L_4:
        /*0010*/ 	.word	index@(triton_poi_fused__native_batch_norm_legit_no_training_leaky_relu_26)
        /*0014*/ 	.word	0x00000000


	//----- nvinfo : EIATTR_FRAME_SIZE
	.align		4
.L_5:
        /*0018*/ 	.byte	0x04, 0x11
        /*001a*/ 	.short	(.L_7 - .L_6)
	.align		4
.L_6:
        /*001c*/ 	.word	index@(triton_poi_fused__native_batch_norm_legit_no_training_leaky_relu_26)
        /*0020*/ 	.word	0x00000000


	//----- nvinfo : EIATTR_MIN_STACK_SIZE
	.align		4
.L_7:
        /*0024*/ 	.byte	0x04, 0x12
        /*0026*/ 	.short	(.L_9 - .L_8)
	.align		4
.L_8:
        /*0028*/ 	.word	index@(triton_poi_fused__native_batch_norm_legit_no_training_leaky_relu_26)
        /*002c*/ 	.word	0x00000000
.L_9:


//--------------------- .nv.info.triton_poi_fused__native_batch_norm_legit_no_training_leaky_relu_26 --------------------------
	.section	.nv.info.triton_poi_fused__native_batch_norm_legit_no_training_leaky_relu_26,"",@"SHT_CUDA_INFO"
	.sectionflags	@""
	.align	4


	//----- nvinfo : EIATTR_CUDA_API_VERSION
	.align		4
        /*0000*/ 	.byte	0x04, 0x37
        /*0002*/ 	.short	(.L_11 - .L_10)
.L_10:
        /*0004*/ 	.word	0x0000007c


	//----- nvinfo : EIATTR_KPARAM_INFO
	.align		4
.L_11:
        /*0008*/ 	.byte	0x04, 0x17
        /*000a*/ 	.short	(.L_13 - .L_12)
.L_12:
        /*000c*/ 	.word	0x00000000
        /*0010*/ 	.short	0x0007
        /*0012*/ 	.short	0x0034
        /*0014*/ 	.byte	0x00, 0xf0, 0x11, 0x00


	//----- nvinfo : EIATTR_KPARAM_INFO
	.align		4
.L_13:
        /*0018*/ 	.byte	0x04, 0x17
        /*001a*/ 	.short	(.L_15 - .L_14)
.L_14:
        /*001c*/ 	.word	0x00000000
        /*0020*/ 	.short	0x0006
        /*0022*/ 	.short	0x0030
        /*0024*/ 	.byte	0x00, 0xf0, 0x11, 0x00


	//----- nvinfo : EIATTR_KPARAM_INFO
	.align		4
.L_15:
        /*0028*/ 	.byte	0x04, 0x17
        /*002a*/ 	.short	(.L_17 - .L_16)
.L_16:
        /*002c*/ 	.word	0x00000000
        /*0030*/ 	.short	0x0005
        /*0032*/ 	.short	0x0028
        /*0034*/ 	.byte	0x00, 0xf4, 0x21, 0x00


	//----- nvinfo : EIATTR_KPARAM_INFO
	.align		4
.L_17:
        /*0038*/ 	.byte	0x04, 0x17
        /*003a*/ 	.short	(.L_19 - .L_18)
.L_18:
        /*003c*/ 	.word	0x00000000
        /*0040*/ 	.short	0x0004
        /*0042*/ 	.short	0x0020
        /*0044*/ 	.byte	0x00, 0xf4, 0x21, 0x00


	//----- nvinfo : EIATTR_KPARAM_INFO
	.align		4
.L_19:
        /*0048*/ 	.byte	0x04, 0x17
        /*004a*/ 	.short	(.L_21 - .L_20)
.L_20:
        /*004c*/ 	.word	0x00000000
        /*0050*/ 	.short	0x0003
        /*0052*/ 	.short	0x0018
        /*0054*/ 	.byte	0x00, 0xf4, 0x21, 0x00


	//----- nvinfo : EIATTR_KPARAM_INFO
	.align		4
.L_21:
        /*0058*/ 	.byte	0x04, 0x17
        /*005a*/ 	.short	(.L_23 - .L_22)
.L_22:
        /*005c*/ 	.word	0x00000000
        /*0060*/ 	.short	0x0002
        /*0062*/ 	.short	0x0010
        /*0064*/ 	.byte	0x00, 0xf4, 0x21, 0x00


	//----- nvinfo : EIATTR_KPARAM_INFO
	.align		4
.L_23:
        /*0068*/ 	.byte	0x04, 0x17
        /*006a*/ 	.short	(.L_25 - .L_24)
.L_24:
        /*006c*/ 	.word	0x00000000
        /*0070*/ 	.short	0x0001
        /*0072*/ 	.short	0x0008
        /*0074*/ 	.byte	0x00, 0xf4, 0x21, 0x00


	//----- nvinfo : EIATTR_KPARAM_INFO
	.align		4
.L_25:
        /*0078*/ 	.byte	0x04, 0x17
        /*007a*/ 	.short	(.L_27 - .L_26)
.L_26:
        /*007c*/ 	.word	0x00000000
        /*0080*/ 	.short	0x0000
        /*0082*/ 	.short	0x0000
        /*0084*/ 	.byte	0x00, 0xf4, 0x21, 0x00


	//----- nvinfo : EIATTR_SPARSE_MMA_MASK
	.align		4
.L_27:
        /*0088*/ 	.byte	0x03, 0x50
        /*008a*/ 	.short	0x0000


	//----- nvinfo : EIATTR_MAXREG_COUNT
	.align		4
        /*008c*/ 	.byte	0x03, 0x1b
        /*008e*/ 	.short	0x00ff


	//----- nvinfo : EIATTR_EXIT_INSTR_OFFSETS
	.align		4
        /*0090*/ 	.byte	0x04, 0x1c
        /*0092*/ 	.short	(.L_29 - .L_28)


	//   ....[0]....
.L_28:
        /*0094*/ 	.word	0x000005a0


	//   ....[1]....
        /*0098*/ 	.word	0x00000670


	//----- nvinfo : EIATTR_REQNTID
	.align		4
.L_29:
        /*009c*/ 	.byte	0x04, 0x10
        /*009e*/ 	.short	(.L_31 - .L_30)
.L_30:
        /*00a0*/ 	.word	0x00000080
        /*00a4*/ 	.word	0x00000001
        /*00a8*/ 	.word	0x00000001


	//----- nvinfo : EIATTR_CBANK_PARAM_SIZE
	.align		4
.L_31:
        /*00ac*/ 	.byte	0x03, 0x19
        /*00ae*/ 	.short	0x0038


	//----- nvinfo : EIATTR_PARAM_CBANK
	.align		4
        /*00b0*/ 	.byte	0x04, 0x0a
        /*00b2*/ 	.short	(.L_33 - .L_32)
	.align		4
.L_32:
        /*00b4*/ 	.word	index@(.nv.constant0.triton_poi_fused__native_batch_norm_legit_no_training_leaky_relu_26)
        /*00b8*/ 	.short	0x0210
        /*00ba*/ 	.short	0x0038


	//----- nvinfo : EIATTR_SW_WAR
	.align		4
.L_33:
        /*00bc*/ 	.byte	0x04, 0x36
        /*00be*/ 	.short	(.L_35 - .L_34)
.L_34:
        /*00c0*/ 	.word	0x00000008
.L_35:


//--------------------- .nv.callgraph             --------------------------
	.section	.nv.callgraph,"",@"SHT_CUDA_CALLGRAPH"
	.align	4
	.sectionentsize	8
	.align		4
        /*0000*/ 	.word	0x00000000
	.align		4
        /*0004*/ 	.word	0xffffffff
	.align		4
        /*0008*/ 	.word	0x00000000
	.align		4
        /*000c*/ 	.word	0xfffffffe
	.align		4
        /*0010*/ 	.word	0x00000000
	.align		4
        /*0014*/ 	.word	0xfffffffd
	.align		4
        /*0018*/ 	.word	0x00000000
	.align		4
        /*001c*/ 	.word	0xfffffffc


//--------------------- .nv.constant4             --------------------------
	.section	.nv.constant4,"a",@progbits
	.align	8
	.align		8
.nv.constant4:
        /*0000*/ 	.dword	_$_str
	.align		8
        /*0008*/ 	.dword	_$_str_$_2


//--------------------- .text.triton_poi_fused__native_batch_norm_legit_no_training_leaky_relu_26 --------------------------
	.section	.text.triton_poi_fused__native_batch_norm_legit_no_training_leaky_relu_26,"ax",@progbits
	.sectionflags	@"SHF_BARRIERS=1"
	.align	128
        .global         triton_poi_fused__native_batch_norm_legit_no_training_leaky_relu_26
        .type           triton_poi_fused__native_batch_norm_legit_no_training_leaky_relu_26,@function
        .size           triton_poi_fused__native_batch_norm_legit_no_training_leaky_relu_26,(.L_x_1 - triton_poi_fused__native_batch_norm_legit_no_training_leaky_relu_26)
        .other          triton_poi_fused__native_batch_norm_legit_no_training_leaky_relu_26,@"STO_CUDA_ENTRY STV_DEFAULT"
triton_poi_fused__native_batch_norm_legit_no_training_leaky_relu_26:
.text.triton_poi_fused__native_batch_norm_legit_no_training_leaky_relu_26:
[----:B------:R-:W0:Y:S01]  /*0000*/  LDC R1, c[0x0][0x28] ;  /* 0x00000a00ff017b82 */ /* 0x000e220000000800 */
[----:B------:R-:W1:Y:S07]  /*0010*/  S2R R0, SR_TID.X ;  /* 0x0000000000007919 */ /* 0x000e6e0000002100 */
[----:B------:R-:W2:Y:S01]  /*0020*/  S2UR UR4, SR_CTAID.X ;  /* 0x00000000000479c3 */ /* 0x000ea20000002500 */
[----:B------:R-:W-:Y:S01]  /*0030*/  CS2R R2, SRZ ;  /* 0x0000000000027805 */ /* 0x000fe2000001ff00 */
[----:B------:R-:W-:Y:S01]  /*0040*/  ULDC.64 UR8, c[0x0][0x208] ;  /* 0x0000820000087ab9 */ /* 0x000fe20000000a00 */
[----:B------:R-:W3:Y:S05]  /*0050*/  S2R R10, SR_CTAID.Y ;  /* 0x00000000000a7919 */ /* 0x000eea0000002600 */
[----:B------:R-:W4:Y:S08]  /*0060*/  LDC.64 R4, c[0x0][0x220] ;  /* 0x00008800ff047b82 */ /* 0x000f300000000a00 */
[----:B------:R-:W5:Y:S01]  /*0070*/  LDC.64 R18, c[0x0][0x210] ;  /* 0x00008400ff127b82 */ /* 0x000f620000000a00 */
[----:B--2---:R-:W-:-:S07]  /*0080*/  USHF.L.U32 UR4, UR4, 0x2, URZ ;  /* 0x0000000204047899 */ /* 0x004fce000800063f */
[----:B------:R-:W2:Y:S01]  /*0090*/  LDC.64 R16, c[0x0][0x218] ;  /* 0x00008600ff107b82 */ /* 0x000ea20000000a00 */
[----:B-1----:R-:W-:-:S07]  /*00a0*/  LOP3.LUT R8, R0, 0x1, RZ, 0xc0, !PT ;  /* 0x0000000100087812 */ /* 0x002fce00078ec0ff */
[----:B------:R-:W1:Y:S01]  /*00b0*/  LDC.64 R14, c[0x0][0x228] ;  /* 0x00008a00ff0e7b82 */ /* 0x000e620000000a00 */
[----:B------:R-:W-:-:S04]  /*00c0*/  LEA R11, R8, UR4, 0x1 ;  /* 0x00000004080b7c11 */ /* 0x000fc8000f8e08ff */
[C---:B------:R-:W-:Y:S01]  /*00d0*/  ISETP.GE.AND P1, PT, R11.reuse, 0x100, PT ;  /* 0x000001000b00780c */ /* 0x040fe20003f26270 */
[----:B----4-:R-:W-:Y:S02]  /*00e0*/  IMAD.WIDE R4, R11, 0x4, R4 ;  /* 0x000000040b047825 */ /* 0x010fe400078e0204 */
[----:B------:R-:W4:Y:S10]  /*00f0*/  LDC.64 R12, c[0x0][0x230] ;  /* 0x00008c00ff0c7b82 */ /* 0x000f340000000a00 */
[----:B------:R2:W4:Y:S01]  /*0100*/  @!P1 LDG.E.EL.64 R2, desc[UR8][R4.64] ;  /* 0x0000000804029981 */ /* 0x000522000c2e1b00 */
[----:B------:R-:W-:Y:S01]  /*0110*/  SHF.R.U32.HI R9, RZ, 0x1, R0 ;  /* 0x00000001ff097819 */ /* 0x000fe20000011600 */
[----:B---3--:R-:W-:-:S02]  /*0120*/  IMAD.SHL.U32 R10, R10, 0x40, RZ ;  /* 0x000000400a0a7824 */ /* 0x008fc400078e00ff */
[----:B--2---:R-:W-:Y:S01]  /*0130*/  IMAD.WIDE R16, R11, 0x4, R16 ;  /* 0x000000040b107825 */ /* 0x004fe200078e0210 */
[----:B------:R-:W-:-:S04]  /*0140*/  SGXT.U32 R9, R9, 0x6 ;  /* 0x000000060909781a */ /* 0x000fc80000000000 */
[----:B------:R-:W-:Y:S02]  /*0150*/  LOP3.LUT R6, R10, R9, RZ, 0xfc, !PT ;  /* 0x000000090a067212 */ /* 0x000fe400078efcff */
[----:B0-----:R-:W-:Y:S02]  /*0160*/  CS2R R4, SRZ ;  /* 0x0000000000047805 */ /* 0x001fe4000001ff00 */
[C---:B------:R-:W-:Y:S01]  /*0170*/  ISETP.LT.AND P0, PT, R6.reuse, 0x40, !P1 ;  /* 0x000000400600780c */ /* 0x040fe20004f01270 */
[----:B------:R-:W-:-:S03]  /*0180*/  IMAD R7, R6, 0x100, R11 ;  /* 0x0000010006077824 */ /* 0x000fc600078e020b */
[----:B------:R-:W2:Y:S01]  /*0190*/  @!P1 LDG.E.EL.64 R4, desc[UR8][R16.64] ;  /* 0x0000000810049981 */ /* 0x000ea2000c2e1b00 */
[----:B-----5:R-:W-:Y:S01]  /*01a0*/  IMAD.WIDE R18, R7, 0x4, R18 ;  /* 0x0000000407127825 */ /* 0x020fe200078e0212 */
[----:B------:R-:W-:-:S03]  /*01b0*/  CS2R R6, SRZ ;  /* 0x0000000000067805 */ /* 0x000fc6000001ff00 */
[----:B-1----:R-:W-:Y:S01]  /*01c0*/  IMAD.WIDE R20, R11, 0x4, R14 ;  /* 0x000000040b147825 */ /* 0x002fe200078e020e */
[----:B------:R-:W-:-:S03]  /*01d0*/  CS2R R14, SRZ ;  /* 0x00000000000e7805 */ /* 0x000fc6000001ff00 */
[----:B------:R0:W2:Y:S01]  /*01e0*/  @P0 LDG.E.EL.64 R6, desc[UR8][R18.64] ;  /* 0x0000000812060981 */ /* 0x0000a2000c2e1b00 */
[----:B----4-:R-:W-:Y:S01]  /*01f0*/  IMAD.WIDE R22, R11, 0x4, R12 ;  /* 0x000000040b167825 */ /* 0x010fe200078e020c */
[----:B------:R-:W-:-:S04]  /*0200*/  CS2R R12, SRZ ;  /* 0x00000000000c7805 */ /* 0x000fc8000001ff00 */
[----:B------:R-:W3:Y:S04]  /*0210*/  @!P1 LDG.E.EL.64 R14, desc[UR8][R22.64] ;  /* 0x00000008160e9981 */ /* 0x000ee8000c2e1b00 */
[----:B------:R-:W3:Y:S01]  /*0220*/  @!P1 LDG.E.EL.64 R12, desc[UR8][R20.64] ;  /* 0x00000008140c9981 */ /* 0x000ee2000c2e1b00 */
[----:B0-----:R-:W-:Y:S01]  /*0230*/  IMAD.MOV.U32 R19, RZ, RZ, 0x3e800000 ;  /* 0x3e800000ff137424 */ /* 0x001fe200078e00ff */
[----:B------:R-:W0:Y:S01]  /*0240*/  S2UR UR6, SR_CgaCtaId ;  /* 0x00000000000679c3 */ /* 0x000e220000008800 */
[----:B------:R-:W-:Y:S02]  /*0250*/  UMOV UR5, 0x400 ;  /* 0x0000040000057882 */ /* 0x000fe40000000000 */
[----:B0-----:R-:W-:Y:S01]  /*0260*/  UPRMT UR5, UR6, 0x654, UR5 ;  /* 0x0000065406057896 */ /* 0x001fe20008000005 */
[----:B------:R-:W-:Y:S01]  /*0270*/  FADD R2, R2, 9.9999997473787516356e-06 ;  /* 0x3727c5ac02027421 */ /* 0x000fe20000000000 */
[----:B------:R-:W-:-:S03]  /*0280*/  FADD R3, R3, 9.9999997473787516356e-06 ;  /* 0x3727c5ac03037421 */ /* 0x000fc60000000000 */
[----:B------:R-:W0:Y:S08]  /*0290*/  MUFU.SQRT R11, R2 ;  /* 0x00000002000b7308 */ /* 0x000e300000002000 */
[----:B------:R-:W1:Y:S01]  /*02a0*/  MUFU.SQRT R16, R3 ;  /* 0x0000000300107308 */ /* 0x000e620000002000 */
[C---:B0-----:R-:W-:Y:S02]  /*02b0*/  FSETP.GT.AND P0, PT, R11.reuse, 8.50705917302346158658e+37, PT ;  /* 0x7e8000000b00780b */ /* 0x041fe40003f04000 */
[----:B------:R-:W-:-:S02]  /*02c0*/  FSETP.GEU.AND P2, PT, R11, 1.175494350822287508e-38, PT ;  /* 0x008000000b00780b */ /* 0x000fc40003f4e000 */
[C---:B-1----:R-:W-:Y:S02]  /*02d0*/  FSETP.GT.AND P1, PT, R16.reuse, 8.50705917302346158658e+37, PT ;  /* 0x7e8000001000780b */ /* 0x042fe40003f24000 */
[----:B------:R-:W-:-:S07]  /*02e0*/  FSETP.GEU.AND P3, PT, R16, 1.175494350822287508e-38, PT ;  /* 0x008000001000780b */ /* 0x000fce0003f6e000 */
[----:B------:R-:W-:-:S04]  /*02f0*/  @P0 FMUL R11, R11, 0.25 ;  /* 0x3e8000000b0b0820 */ /* 0x000fc80000400000 */
[----:B------:R-:W-:Y:S01]  /*0300*/  @!P2 FMUL R11, R11, 16777216 ;  /* 0x4b8000000b0ba820 */ /* 0x000fe20000400000 */
[----:B------:R-:W-:-:S04]  /*0310*/  @P1 FMUL R16, R16, 0.25 ;  /* 0x3e80000010101820 */ /* 0x000fc80000400000 */
[----:B------:R-:W-:Y:S01]  /*0320*/  @!P3 FMUL R16, R16, 16777216 ;  /* 0x4b8000001010b820 */ /* 0x000fe20000400000 */
[----:B------:R-:W0:Y:S01]  /*0330*/  MUFU.RCP R11, R11 ;  /* 0x0000000b000b7308 */ /* 0x000e220000001000 */
[----:B------:R-:W-:-:S07]  /*0340*/  FSEL R2, R19, 1, P0 ;  /* 0x3f80000013027808 */ /* 0x000fce0000000000 */
[----:B------:R-:W1:Y:S01]  /*0350*/  MUFU.RCP R16, R16 ;  /* 0x0000001000107308 */ /* 0x000e620000001000 */
[----:B------:R-:W-:Y:S01]  /*0360*/  FSEL R19, R19, 1, P1 ;  /* 0x3f80000013137808 */ /* 0x000fe20000800000 */
[----:B------:R-:W-:Y:S01]  /*0370*/  @!P2 FMUL R2, R2, 16777216 ;  /* 0x4b8000000202a820 */ /* 0x000fe20000400000 */
[----:B--2---:R-:W-:-:S03]  /*0380*/  FADD R4, -R4, R6 ;  /* 0x0000000604047221 */ /* 0x004fc60000000100 */
[----:B------:R-:W-:Y:S01]  /*0390*/  @!P3 FMUL R19, R19, 16777216 ;  /* 0x4b8000001313b820 */ /* 0x000fe20000400000 */
[----:B0-----:R-:W-:Y:S01]  /*03a0*/  FMUL R17, R11, R2 ;  /* 0x000000020b117220 */ /* 0x001fe20000400000 */
[----:B------:R-:W-:-:S03]  /*03b0*/  FADD R5, -R5, R7 ;  /* 0x0000000705057221 */ /* 0x000fc60000000100 */
[----:B------:R-:W-:Y:S01]  /*03c0*/  FMUL R17, R4, R17 ;  /* 0x0000001104117220 */ /* 0x000fe20000400000 */
[----:B-1----:R-:W-:-:S03]  /*03d0*/  FMUL R2, R16, R19 ;  /* 0x0000001310027220 */ /* 0x002fc60000400000 */
[----:B---3--:R-:W-:Y:S01]  /*03e0*/  FFMA R12, R17, R12, R14 ;  /* 0x0000000c110c7223 */ /* 0x008fe2000000000e */
[----:B------:R-:W-:-:S04]  /*03f0*/  FMUL R2, R5, R2 ;  /* 0x0000000205027220 */ /* 0x000fc80000400000 */
[----:B------:R-:W-:Y:S01]  /*0400*/  FFMA R13, R2, R13, R15 ;  /* 0x0000000d020d7223 */ /* 0x000fe2000000000f */
[----:B------:R-:W-:Y:S01]  /*0410*/  FSETP.GT.AND P1, PT, R12, RZ, PT ;  /* 0x000000ff0c00720b */ /* 0x000fe20003f24000 */
[----:B------:R-:W-:-:S03]  /*0420*/  IMAD.SHL.U32 R3, R0, 0x2, RZ ;  /* 0x0000000200037824 */ /* 0x000fc600078e00ff */
[----:B------:R-:W-:Y:S01]  /*0430*/  FSETP.GT.AND P2, PT, R13, RZ, PT ;  /* 0x000000ff0d00720b */ /* 0x000fe20003f44000 */
[C---:B------:R-:W-:Y:S01]  /*0440*/  IMAD.SHL.U32 R6, R8.reuse, 0x80, RZ ;  /* 0x0000008008067824 */ /* 0x040fe200078e00ff */
[----:B------:R-:W-:Y:S02]  /*0450*/  LOP3.LUT R10, R10, 0x3e, R3, 0xf8, !PT ;  /* 0x0000003e0a0a7812 */ /* 0x000fe400078ef803 */
[----:B------:R-:W-:Y:S02]  /*0460*/  SHF.R.U32.HI R3, RZ, 0x5, R0 ;  /* 0x00000005ff037819 */ /* 0x000fe40000011600 */
[----:B------:R-:W-:Y:S02]  /*0470*/  LEA R8, R8, UR5, 0x4 ;  /* 0x0000000508087c11 */ /* 0x000fe4000f8e20ff */
[C---:B------:R-:W-:Y:S02]  /*0480*/  LOP3.LUT R9, R6.reuse, R9, RZ, 0xfc, !PT ;  /* 0x0000000906097212 */ /* 0x040fe400078efcff */
[----:B------:R-:W-:Y:S01]  /*0490*/  LEA.HI R6, R6, UR5, RZ, 0x1d ;  /* 0x0000000506067c11 */ /* 0x000fe2000f8fe8ff */
[----:B------:R-:W-:Y:S01]  /*04a0*/  @!P1 FMUL R12, R12, 0.10000000149011611938 ;  /* 0x3dcccccd0c0c9820 */ /* 0x000fe20000400000 */
[----:B------:R-:W-:Y:S01]  /*04b0*/  SGXT.U32 R2, R3, 0x2 ;  /* 0x000000020302781a */ /* 0x000fe20000000000 */
[----:B------:R-:W-:-:S02]  /*04c0*/  IMAD R3, R9, 0x4, R8 ;  /* 0x0000000409037824 */ /* 0x000fc400078e0208 */
[----:B------:R-:W-:Y:S01]  /*04d0*/  @!P2 FMUL R13, R13, 0.10000000149011611938 ;  /* 0x3dcccccd0d0da820 */ /* 0x000fe20000400000 */
[----:B------:R-:W-:Y:S02]  /*04e0*/  IMAD R6, R9, 0x4, R6 ;  /* 0x0000000409067824 */ /* 0x000fe400078e0206 */
[----:B------:R0:W-:Y:S04]  /*04f0*/  STS [R3], R12 ;  /* 0x0000000c03007388 */ /* 0x0001e80000000800 */
[----:B------:R0:W-:Y:S01]  /*0500*/  STS [R6+0x108], R13 ;  /* 0x0001080d06007388 */ /* 0x0001e20000000800 */
[----:B------:R-:W-:Y:S01]  /*0510*/  LOP3.LUT R4, R2, UR4, RZ, 0xfc, !PT ;  /* 0x0000000402047c12 */ /* 0x000fe2000f8efcff */
[----:B------:R-:W-:Y:S03]  /*0520*/  BAR.SYNC.DEFER_BLOCKING 0x0 ;  /* 0x0000000000007b1d */ /* 0x000fe60000010000 */
[----:B------:R-:W-:-:S02]  /*0530*/  ISETP.GE.AND P0, PT, R4, 0x100, PT ;  /* 0x000001000400780c */ /* 0x000fc40003f06270 */
[----:B------:R-:W-:Y:S02]  /*0540*/  SHF.R.U32.HI R5, RZ, 0x2, R0 ;  /* 0x00000002ff057819 */ /* 0x000fe40000011600 */
[----:B------:R-:W-:Y:S01]  /*0550*/  ISETP.LT.AND P0, PT, R10, 0x40, !P0 ;  /* 0x000000400a00780c */ /* 0x000fe20004701270 */
[----:B------:R-:W-:Y:S01]  /*0560*/  IMAD.SHL.U32 R0, R0, 0x8, RZ ;  /* 0x0000000800007824 */ /* 0x000fe200078e00ff */
[----:B------:R-:W-:-:S04]  /*0570*/  LOP3.LUT R5, R5, 0x18, RZ, 0xc0, !PT ;  /* 0x0000001805057812 */ /* 0x000fc800078ec0ff */
[----:B------:R-:W-:-:S04]  /*0580*/  LOP3.LUT R0, R0, 0x3f8, RZ, 0xc0, !PT ;  /* 0x000003f800007812 */ /* 0x000fc800078ec0ff */
[----:B------:R-:W-:-:S03]  /*0590*/  IADD3 R8, R0, UR5, R5 ;  /* 0x0000000500087c10 */ /* 0x000fc6000fffe005 */
[----:B0-----:R-:W-:Y:S05]  /*05a0*/  @!P0 EXIT ;  /* 0x000000000000894d */ /* 0x001fea0003800000 */
[----:B------:R-:W0:Y:S01]  /*05b0*/  LDS.64 R8, [R8] ;  /* 0x0000000008087984 */ /* 0x000e220000000a00 */
[----:B------:R-:W-:Y:S01]  /*05c0*/  SHF.R.S32.HI R5, RZ, 0x1f, R10 ;  /* 0x0000001fff057819 */ /* 0x000fe2000001140a */
[----:B------:R-:W1:Y:S03]  /*05d0*/  LDC.64 R2, c[0x0][0x238] ;  /* 0x00008e00ff027b82 */ /* 0x000e660000000a00 */
[----:B------:R-:W-:-:S04]  /*05e0*/  LEA.HI R5, R5, R10, RZ, 0x4 ;  /* 0x0000000a05057211 */ /* 0x000fc800078f20ff */
[C---:B------:R-:W-:Y:S01]  /*05f0*/  LOP3.LUT R7, R5.reuse, 0xfffffff0, RZ, 0xc0, !PT ;  /* 0xfffffff005077812 */ /* 0x040fe200078ec0ff */
[----:B------:R-:W-:-:S04]  /*0600*/  IMAD.SHL.U32 R5, R5, 0x100, RZ ;  /* 0x0000010005057824 */ /* 0x000fc800078e00ff */
[----:B------:R-:W-:Y:S01]  /*0610*/  IMAD.IADD R7, R10, 0x1, -R7 ;  /* 0x000000010a077824 */ /* 0x000fe200078e0a07 */
[----:B------:R-:W-:-:S03]  /*0620*/  LOP3.LUT R0, R5, 0xfffff000, RZ, 0xc0, !PT ;  /* 0xfffff00005007812 */ /* 0x000fc600078ec0ff */
[----:B------:R-:W-:-:S04]  /*0630*/  IMAD R7, R4, 0x10, R7 ;  /* 0x0000001004077824 */ /* 0x000fc800078e0207 */
[----:B------:R-:W-:-:S04]  /*0640*/  IMAD.IADD R7, R7, 0x1, R0 ;  /* 0x0000000107077824 */ /* 0x000fc800078e0200 */
[----:B-1----:R-:W-:-:S05]  /*0650*/  IMAD.WIDE R2, R7, 0x4, R2 ;  /* 0x0000000407027825 */ /* 0x002fca00078e0202 */
[----:B0-----:R-:W-:Y:S01]  /*0660*/  STG.E.64 desc[UR8][R2.64], R8 ;  /* 0x0000000802007986 */ /* 0x001fe2000c101b08 */
[----:B------:R-:W-:Y:S05]  /*0670*/  EXIT ;  /* 0x000000000000794d */ /* 0x000fea0003800000 */
.L_x_0:
[----:B------:R-:W-:-:S00]  /*0680*/  BRA `(.L_x_0) ;  /* 0xfffffffc00fc7947 */ /* 0x000fc0000383ffff */
[----:B------:R-:W-:-:S00]  /*0690*/  NOP ;  /* 0x0000000000007918 */ /* 0x000fc00000000000 */
        /* <DEDUP_REMOVED lines=14> */
.L_x_1:


//--------------------- .nv.global.init           --------------------------
	.section	.nv.global.init,"aw",@progbits
.nv.global.init:
	.type		_$_str,@object
	.size		_$_str,(_$_str_$_2 - _$_str)
_$_str:
        /*0000*/ 	.byte	0x5f, 0x5f, 0x43, 0x55, 0x44, 0x41, 0x5f, 0x46, 0x54, 0x5a, 0x00
	.type		_$_str_$_2,@object
	.size		_$_str_$_2,(.L_1 - _$_str_$_2)
_$_str_$_2:
        /*000b*/ 	.byte	0x5f, 0x5f, 0x43, 0x55, 0x44, 0x41, 0x5f, 0x50, 0x52, 0x45, 0x43, 0x5f, 0x53, 0x51, 0x52, 0x54
        /*001b*/ 	.byte	0x00
.L_1:


//--------------------- .nv.shared.triton_poi_fused__native_batch_norm_legit_no_training_leaky_relu_26 --------------------------
	.section	.nv.shared.triton_poi_fused__native_batch_norm_legit_no_training_leaky_relu_26,"aw",@nobits
	.sectionflags	@""
	.align	16
	.zero		1024


//--------------------- .nv.constant0.triton_poi_fused__native_batch_norm_legit_no_training_leaky_relu_26 --------------------------
	.section	.nv.constant0.triton_poi_fused__native_batch_norm_legit_no_training_leaky_relu_26,"a",@progbits
	.sectionflags	@""
	.align	4
.nv.constant0.triton_poi_fused__native_batch_norm_legit_no_training_leaky_relu_26:
	.zero		584
